	.headerflags	@"EF_CUDA_TEXMODE_UNIFIED EF_CUDA_64BIT_ADDRESS EF_CUDA_ACCELERATORS EF_CUDA_SM90 EF_CUDA_VIRTUAL_SM(EF_CUDA_SM90)"
	.elftype	@"ET_EXEC"


//--------------------- .nv.info                  --------------------------
	.section	.nv.info,"",@"SHT_CUDA_INFO"
	.align	4


	//----- nvinfo : EIATTR_REGCOUNT
	.align		4
        /*0000*/ 	.byte	0x04, 0x2f
        /*0002*/ 	.short	(.L_1 - .L_0)
	.align		4
.L_0:
        /*0004*/ 	.word	index@(triton_poi_fused_convolution_max_pool2d_with_indices_relu_18)
        /*0008*/ 	.word	0x00000020


	//----- nvinfo : EIATTR_MIN_STACK_SIZE
	.align		4
.L_1:
        /*000c*/ 	.byte	0x04, 0x12
        /*000e*/ 	.short	(.L_3 - .L_2)
	.align		4
.L_2:
        /*0010*/ 	.word	index@(triton_poi_fused_convolution_max_pool2d_with_indices_relu_18)
        /*0014*/ 	.word	0x00000000


	//----- nvinfo : EIATTR_FRAME_SIZE
	.align		4
.L_3:
        /*0018*/ 	.byte	0x04, 0x11
        /*001a*/ 	.short	(.L_5 - .L_4)
	.align		4
.L_4:
        /*001c*/ 	.word	index@(triton_poi_fused_convolution_max_pool2d_with_indices_relu_18)
        /*0020*/ 	.word	0x00000000


	//----- nvinfo : EIATTR_MIN_STACK_SIZE
	.align		4
.L_5:
        /*0024*/ 	.byte	0x04, 0x12
        /*0026*/ 	.short	(.L_7 - .L_6)
	.align		4
.L_6:
        /*0028*/ 	.word	index@(triton_poi_fused_convolution_max_pool2d_with_indices_relu_18)
        /*002c*/ 	.word	0x00000000
.L_7:


//--------------------- .nv.info.triton_poi_fused_convolution_max_pool2d_with_indices_relu_18 --------------------------
	.section	.nv.info.triton_poi_fused_convolution_max_pool2d_with_indices_relu_18,"",@"SHT_CUDA_INFO"
	.sectionflags	@""
	.align	4


	//----- nvinfo : EIATTR_CUDA_API_VERSION
	.align		4
        /*0000*/ 	.byte	0x04, 0x37
        /*0002*/ 	.short	(.L_9 - .L_8)
.L_8:
        /*0004*/ 	.word	0x0000007c


	//----- nvinfo : EIATTR_KPARAM_INFO
	.align		4
.L_9:
        /*0008*/ 	.byte	0x04, 0x17
        /*000a*/ 	.short	(.L_11 - .L_10)
.L_10:
        /*000c*/ 	.word	0x00000000
        /*0010*/ 	.short	0x0004
        /*0012*/ 	.short	0x001c
        /*0014*/ 	.byte	0x00, 0xf0, 0x11, 0x00


	//----- nvinfo : EIATTR_KPARAM_INFO
	.align		4
.L_11:
        /*0018*/ 	.byte	0x04, 0x17
        /*001a*/ 	.short	(.L_13 - .L_12)
.L_12:
        /*001c*/ 	.word	0x00000000
        /*0020*/ 	.short	0x0003
        /*0022*/ 	.short	0x0018
        /*0024*/ 	.byte	0x00, 0xf0, 0x11, 0x00


	//----- nvinfo : EIATTR_KPARAM_INFO
	.align		4
.L_13:
        /*0028*/ 	.byte	0x04, 0x17
        /*002a*/ 	.short	(.L_15 - .L_14)
.L_14:
        /*002c*/ 	.word	0x00000000
        /*0030*/ 	.short	0x0002
        /*0032*/ 	.short	0x0010
        /*0034*/ 	.byte	0x00, 0xf4, 0x21, 0x00


	//----- nvinfo : EIATTR_KPARAM_INFO
	.align		4
.L_15:
        /*0038*/ 	.byte	0x04, 0x17
        /*003a*/ 	.short	(.L_17 - .L_16)
.L_16:
        /*003c*/ 	.word	0x00000000
        /*0040*/ 	.short	0x0001
        /*0042*/ 	.short	0x0008
        /*0044*/ 	.byte	0x00, 0xf4, 0x21, 0x00


	//----- nvinfo : EIATTR_KPARAM_INFO
	.align		4
.L_17:
        /*0048*/ 	.byte	0x04, 0x17
        /*004a*/ 	.short	(.L_19 - .L_18)
.L_18:
        /*004c*/ 	.word	0x00000000
        /*0050*/ 	.short	0x0000
        /*0052*/ 	.short	0x0000
        /*0054*/ 	.byte	0x00, 0xf4, 0x21, 0x00


	//----- nvinfo : EIATTR_SPARSE_MMA_MASK
	.align		4
.L_19:
        /*0058*/ 	.byte	0x03, 0x50
        /*005a*/ 	.short	0x0000


	//----- nvinfo : EIATTR_MAXREG_COUNT
	.align		4
        /*005c*/ 	.byte	0x03, 0x1b
        /*005e*/ 	.short	0x00ff


	//----- nvinfo : EIATTR_EXIT_INSTR_OFFSETS
	.align		4
        /*0060*/ 	.byte	0x04, 0x1c
        /*0062*/ 	.short	(.L_21 - .L_20)


	//   ....[0]....
.L_20:
        /*0064*/ 	.word	0x00000c80


	//   ....[1]....
        /*0068*/ 	.word	0x00000ca0


	//----- nvinfo : EIATTR_REQNTID
	.align		4
.L_21:
        /*006c*/ 	.byte	0x04, 0x10
        /*006e*/ 	.short	(.L_23 - .L_22)
.L_22:
        /*0070*/ 	.word	0x00000100
        /*0074*/ 	.word	0x00000001
        /*0078*/ 	.word	0x00000001


	//----- nvinfo : EIATTR_CBANK_PARAM_SIZE
	.align		4
.L_23:
        /*007c*/ 	.byte	0x03, 0x19
        /*007e*/ 	.short	0x0020


	//----- nvinfo : EIATTR_PARAM_CBANK
	.align		4
        /*0080*/ 	.byte	0x04, 0x0a
        /*0082*/ 	.short	(.L_25 - .L_24)
	.align		4
.L_24:
        /*0084*/ 	.word	index@(.nv.constant0.triton_poi_fused_convolution_max_pool2d_with_indices_relu_18)
        /*0088*/ 	.short	0x0210
        /*008a*/ 	.short	0x0020


	//----- nvinfo : EIATTR_SW_WAR
	.align		4
.L_25:
        /*008c*/ 	.byte	0x04, 0x36
        /*008e*/ 	.short	(.L_27 - .L_26)
.L_26:
        /*0090*/ 	.word	0x00000008
.L_27:


//--------------------- .nv.callgraph             --------------------------
	.section	.nv.callgraph,"",@"SHT_CUDA_CALLGRAPH"
	.align	4
	.sectionentsize	8
	.align		4
        /*0000*/ 	.word	0x00000000
	.align		4
        /*0004*/ 	.word	0xffffffff
	.align		4
        /*0008*/ 	.word	0x00000000
	.align		4
        /*000c*/ 	.word	0xfffffffe
	.align		4
        /*0010*/ 	.word	0x00000000
	.align		4
        /*0014*/ 	.word	0xfffffffd
	.align		4
        /*0018*/ 	.word	0x00000000
	.align		4
        /*001c*/ 	.word	0xfffffffc


//--------------------- .text.triton_poi_fused_convolution_max_pool2d_with_indices_relu_18 --------------------------
	.section	.text.triton_poi_fused_convolution_max_pool2d_with_indices_relu_18,"ax",@progbits
	.sectionflags	@"SHF_BARRIERS=1"
	.align	128
        .global         triton_poi_fused_convolution_max_pool2d_with_indices_relu_18
        .type           triton_poi_fused_convolution_max_pool2d_with_indices_relu_18,@function
        .size           triton_poi_fused_convolution_max_pool2d_with_indices_relu_18,(.L_x_1 - triton_poi_fused_convolution_max_pool2d_with_indices_relu_18)
        .other          triton_poi_fused_convolution_max_pool2d_with_indices_relu_18,@"STO_CUDA_ENTRY STV_DEFAULT"
triton_poi_fused_convolution_max_pool2d_with_indices_relu_18:
.text.triton_poi_fused_convolution_max_pool2d_with_indices_relu_18:
[----:B------:R-:W0:Y:S01]  /*0000*/  LDC R1, c[0x0][0x28] ;  /* 0x00000a00ff017b82 */ /* 0x000e220000000800 */
[----:B------:R-:W1:Y:S07]  /*0010*/  S2R R3, SR_TID.X ;  /* 0x0000000000037919 */ /* 0x000e6e0000002100 */
[----:B------:R-:W2:Y:S01]  /*0020*/  S2UR UR4, SR_CTAID.Y ;  /* 0x00000000000479c3 */ /* 0x000ea20000002600 */
[----:B------:R-:W-:Y:S01]  /*0030*/  ULDC.64 UR6, c[0x0][0x208] ;  /* 0x0000820000067ab9 */ /* 0x000fe20000000a00 */
[----:B------:R-:W-:Y:S01]  /*0040*/  CS2R R24, SRZ ;  /* 0x0000000000187805 */ /* 0x000fe2000001ff00 */
[----:B------:R-:W2:Y:S01]  /*0050*/  S2R R4, SR_CTAID.Z ;  /* 0x0000000000047919 */ /* 0x000ea20000002700 */
[----:B------:R-:W3:Y:S04]  /*0060*/  S2R R2, SR_CTAID.X ;  /* 0x0000000000027919 */ /* 0x000ee80000002500 */
[----:B------:R-:W2:Y:S08]  /*0070*/  LDC R5, c[0x0][0x10] ;  /* 0x00000400ff057b82 */ /* 0x000eb00000000800 */
[----:B------:R-:W4:Y:S01]  /*0080*/  LDC.64 R12, c[0x0][0x210] ;  /* 0x00008400ff0c7b82 */ /* 0x000f220000000a00 */
[----:B-1----:R-:W-:Y:S01]  /*0090*/  SHF.R.U32.HI R0, RZ, 0x4, R3 ;  /* 0x00000004ff007819 */ /* 0x002fe20000011603 */
[----:B--2---:R-:W-:-:S03]  /*00a0*/  IMAD R4, R4, R5, UR4 ;  /* 0x0000000404047e24 */ /* 0x004fc6000f8e0205 */
[----:B------:R-:W-:Y:S01]  /*00b0*/  SGXT.U32 R5, R0, 0x4 ;  /* 0x000000040005781a */ /* 0x000fe20000000000 */
[----:B---3--:R-:W-:-:S03]  /*00c0*/  IMAD.SHL.U32 R2, R2, 0x10, RZ ;  /* 0x0000001002027824 */ /* 0x008fc600078e00ff */
[----:B------:R-:W-:Y:S02]  /*00d0*/  PRMT R5, R5, 0x6540, R4 ;  /* 0x0000654005057816 */ /* 0x000fe40000000004 */
[----:B------:R-:W-:Y:S02]  /*00e0*/  LOP3.LUT R0, R2, 0xf, R3, 0xf8, !PT ;  /* 0x0000000f02007812 */ /* 0x000fe400078ef803 */
[C---:B------:R-:W-:Y:S02]  /*00f0*/  LOP3.LUT R6, R5.reuse, 0x10, RZ, 0xfc, !PT ;  /* 0x0000001005067812 */ /* 0x040fe400078efcff */
[----:B------:R-:W-:Y:S01]  /*0100*/  ISETP.GE.AND P0, PT, R0, 0x9, PT ;  /* 0x000000090000780c */ /* 0x000fe20003f06270 */
[C---:B------:R-:W-:Y:S01]  /*0110*/  IMAD R29, R5.reuse, 0x9, R0 ;  /* 0x00000009051d7824 */ /* 0x040fe200078e0200 */
[----:B------:R-:W-:Y:S01]  /*0120*/  LOP3.LUT R7, R5, 0x20, RZ, 0xfc, !PT ;  /* 0x0000002005077812 */ /* 0x000fe200078efcff */
[----:B------:R-:W-:Y:S01]  /*0130*/  IMAD.MOV.U32 R0, RZ, RZ, RZ ;  /* 0x000000ffff007224 */ /* 0x000fe200078e00ff */
[----:B------:R-:W-:Y:S01]  /*0140*/  ISETP.LT.AND P1, PT, R6, 0x20000, !P0 ;  /* 0x000200000600780c */ /* 0x000fe20004721270 */
[----:B------:R-:W-:Y:S01]  /*0150*/  VIADD R11, R29, 0x90 ;  /* 0x000000901d0b7836 */ /* 0x000fe20000000000 */
[----:B------:R-:W-:Y:S01]  /*0160*/  LOP3.LUT R8, R5, 0x30, RZ, 0xfc, !PT ;  /* 0x0000003005087812 */ /* 0x000fe200078efcff */
[----:B------:R-:W-:Y:S01]  /*0170*/  VIADD R17, R29, 0x120 ;  /* 0x000001201d117836 */ /* 0x000fe20000000000 */
[----:B------:R-:W-:Y:S01]  /*0180*/  ISETP.LT.AND P3, PT, R7, 0x20000, !P0 ;  /* 0x000200000700780c */ /* 0x000fe20004761270 */
[----:B----4-:R-:W-:Y:S01]  /*0190*/  IMAD.WIDE R10, R11, 0x4, R12 ;  /* 0x000000040b0a7825 */ /* 0x010fe200078e020c */
[----:B------:R-:W-:-:S02]  /*01a0*/  LOP3.LUT R6, R5, 0x40, RZ, 0xfc, !PT ;  /* 0x0000004005067812 */ /* 0x000fc400078efcff */
[----:B------:R-:W-:Y:S01]  /*01b0*/  ISETP.LT.AND P2, PT, R8, 0x20000, !P0 ;  /* 0x000200000800780c */ /* 0x000fe20004741270 */
[----:B------:R-:W-:Y:S01]  /*01c0*/  VIADD R19, R29, 0x1b0 ;  /* 0x000001b01d137836 */ /* 0x000fe20000000000 */
[----:B------:R-:W-:Y:S01]  /*01d0*/  LOP3.LUT R7, R5, 0x50, RZ, 0xfc, !PT ;  /* 0x0000005005077812 */ /* 0x000fe200078efcff */
[--C-:B------:R-:W-:Y:S01]  /*01e0*/  IMAD.WIDE R16, R17, 0x4, R12.reuse ;  /* 0x0000000411107825 */ /* 0x100fe200078e020c */
[----:B------:R-:W-:Y:S01]  /*01f0*/  LOP3.LUT R8, R5, 0x60, RZ, 0xfc, !PT ;  /* 0x0000006005087812 */ /* 0x000fe200078efcff */
[----:B------:R1:W2:Y:S01]  /*0200*/  @P1 LDG.E.EL R0, desc[UR6][R10.64] ;  /* 0x000000060a001981 */ /* 0x0002a2000c2e1900 */
[----:B------:R-:W-:Y:S01]  /*0210*/  ISETP.LT.AND P6, PT, R6, 0x20000, !P0 ;  /* 0x000200000600780c */ /* 0x000fe200047c1270 */
[----:B------:R-:W-:Y:S01]  /*0220*/  IMAD.MOV.U32 R6, RZ, RZ, RZ ;  /* 0x000000ffff067224 */ /* 0x000fe200078e00ff */
[----:B------:R-:W-:Y:S01]  /*0230*/  ISETP.LT.AND P5, PT, R7, 0x20000, !P0 ;  /* 0x000200000700780c */ /* 0x000fe200047a1270 */
[----:B------:R-:W-:Y:S01]  /*0240*/  VIADD R9, R29, 0x240 ;  /* 0x000002401d097836 */ /* 0x000fe20000000000 */
[----:B------:R-:W-:Y:S01]  /*0250*/  ISETP.LT.AND P4, PT, R8, 0x20000, !P0 ;  /* 0x000200000800780c */ /* 0x000fe20004781270 */
[----:B------:R-:W-:Y:S01]  /*0260*/  IMAD.WIDE R18, R19, 0x4, R12 ;  /* 0x0000000413127825 */ /* 0x000fe200078e020c */
[C---:B------:R-:W-:Y:S01]  /*0270*/  LOP3.LUT R7, R5.reuse, 0x70, RZ, 0xfc, !PT ;  /* 0x0000007005077812 */ /* 0x040fe200078efcff */
[----:B------:R3:W4:Y:S01]  /*0280*/  @P3 LDG.E.EL R6, desc[UR6][R16.64] ;  /* 0x0000000610063981 */ /* 0x000722000c2e1900 */
[----:B------:R-:W-:Y:S01]  /*0290*/  LOP3.LUT R8, R5, 0x80, RZ, 0xfc, !PT ;  /* 0x0000008005087812 */ /* 0x000fe200078efcff */
[----:B------:R-:W-:Y:S01]  /*02a0*/  VIADD R15, R29, 0x2d0 ;  /* 0x000002d01d0f7836 */ /* 0x000fe20000000000 */
[----:B------:R-:W-:-:S02]  /*02b0*/  ISETP.LT.AND P1, PT, R7, 0x20000, !P0 ;  /* 0x000200000700780c */ /* 0x000fc40004721270 */
[----:B------:R-:W-:Y:S02]  /*02c0*/  CS2R R22, SRZ ;  /* 0x0000000000167805 */ /* 0x000fe4000001ff00 */
[----:B------:R-:W-:Y:S01]  /*02d0*/  ISETP.LT.AND P3, PT, R8, 0x20000, !P0 ;  /* 0x000200000800780c */ /* 0x000fe20004761270 */
[--C-:B------:R-:W-:Y:S01]  /*02e0*/  IMAD.WIDE R8, R9, 0x4, R12.reuse ;  /* 0x0000000409087825 */ /* 0x100fe200078e020c */
[C---:B------:R-:W-:Y:S01]  /*02f0*/  LOP3.LUT R7, R5.reuse, 0x90, RZ, 0xfc, !PT ;  /* 0x0000009005077812 */ /* 0x040fe200078efcff */
[----:B------:R5:W4:Y:S01]  /*0300*/  @P2 LDG.E.EL R25, desc[UR6][R18.64] ;  /* 0x0000000612192981 */ /* 0x000b22000c2e1900 */
[----:B-1----:R-:W-:Y:S01]  /*0310*/  LOP3.LUT R10, R5, 0xa0, RZ, 0xfc, !PT ;  /* 0x000000a0050a7812 */ /* 0x002fe200078efcff */
[----:B------:R-:W-:Y:S01]  /*0320*/  IMAD.WIDE R14, R15, 0x4, R12 ;  /* 0x000000040f0e7825 */ /* 0x000fe200078e020c */
[----:B------:R-:W-:Y:S01]  /*0330*/  ISETP.LT.AND P2, PT, R7, 0x20000, !P0 ;  /* 0x000200000700780c */ /* 0x000fe20004741270 */
[----:B------:R-:W4:Y:S01]  /*0340*/  @P6 LDG.E.EL R24, desc[UR6][R8.64] ;  /* 0x0000000608186981 */ /* 0x000f22000c2e1900 */
[----:B------:R-:W-:Y:S01]  /*0350*/  LOP3.LUT R7, R5, 0xb0, RZ, 0xfc, !PT ;  /* 0x000000b005077812 */ /* 0x000fe200078efcff */
[----:B------:R-:W-:-:S02]  /*0360*/  VIADD R21, R29, 0x480 ;  /* 0x000004801d157836 */ /* 0x000fc40000000000 */
[C---:B---3--:R-:W-:Y:S02]  /*0370*/  VIADD R17, R29.reuse, 0x3f0 ;  /* 0x000003f01d117836 */ /* 0x048fe40000000000 */
[----:B-----5:R-:W-:Y:S01]  /*0380*/  VIADD R19, R29, 0x360 ;  /* 0x000003601d137836 */ /* 0x020fe20000000000 */
[----:B------:R-:W-:Y:S01]  /*0390*/  ISETP.LT.AND P6, PT, R10, 0x20000, !P0 ;  /* 0x000200000a00780c */ /* 0x000fe200047c1270 */
[----:B------:R1:W3:Y:S01]  /*03a0*/  @P5 LDG.E.EL R23, desc[UR6][R14.64] ;  /* 0x000000060e175981 */ /* 0x0002e2000c2e1900 */
[----:B------:R-:W-:Y:S01]  /*03b0*/  CS2R R10, SRZ ;  /* 0x00000000000a7805 */ /* 0x000fe2000001ff00 */
[--C-:B------:R-:W-:Y:S01]  /*03c0*/  IMAD.WIDE R18, R19, 0x4, R12.reuse ;  /* 0x0000000413127825 */ /* 0x100fe200078e020c */
[----:B------:R-:W-:Y:S02]  /*03d0*/  ISETP.LT.AND P5, PT, R7, 0x20000, !P0 ;  /* 0x000200000700780c */ /* 0x000fe400047a1270 */
[----:B------:R-:W-:Y:S01]  /*03e0*/  LOP3.LUT R7, R5, 0xc0, RZ, 0xfc, !PT ;  /* 0x000000c005077812 */ /* 0x000fe200078efcff */
[--C-:B------:R-:W-:Y:S01]  /*03f0*/  IMAD.WIDE R16, R17, 0x4, R12.reuse ;  /* 0x0000000411107825 */ /* 0x100fe200078e020c */
[----:B------:R-:W5:Y:S03]  /*0400*/  @P4 LDG.E.EL R22, desc[UR6][R18.64] ;  /* 0x0000000612164981 */ /* 0x000f66000c2e1900 */
[----:B-1----:R-:W-:Y:S01]  /*0410*/  IMAD.WIDE R14, R21, 0x4, R12 ;  /* 0x00000004150e7825 */ /* 0x002fe200078e020c */
[----:B------:R1:W5:Y:S03]  /*0420*/  @P1 LDG.E.EL R11, desc[UR6][R16.64] ;  /* 0x00000006100b1981 */ /* 0x000366000c2e1900 */
[----:B------:R-:W-:-:S02]  /*0430*/  VIADD R21, R29, 0x510 ;  /* 0x000005101d157836 */ /* 0x000fc40000000000 */
[----:B------:R-:W-:Y:S01]  /*0440*/  IMAD.MOV.U32 R9, RZ, RZ, RZ ;  /* 0x000000ffff097224 */ /* 0x000fe200078e00ff */
[----:B------:R-:W-:Y:S01]  /*0450*/  ISETP.LT.AND P4, PT, R7, 0x20000, !P0 ;  /* 0x000200000700780c */ /* 0x000fe20004781270 */
[----:B------:R-:W-:Y:S01]  /*0460*/  IMAD.WIDE R20, R21, 0x4, R12 ;  /* 0x0000000415147825 */ /* 0x000fe200078e020c */
[C---:B------:R-:W-:Y:S01]  /*0470*/  LOP3.LUT R7, R5.reuse, 0xd0, RZ, 0xfc, !PT ;  /* 0x000000d005077812 */ /* 0x040fe200078efcff */
[----:B------:R1:W5:Y:S01]  /*0480*/  @P3 LDG.E.EL R10, desc[UR6][R14.64] ;  /* 0x000000060e0a3981 */ /* 0x000362000c2e1900 */
[C---:B------:R-:W-:Y:S02]  /*0490*/  ISETP.LT.AND P1, PT, R5.reuse, 0x20000, !P0 ;  /* 0x000200000500780c */ /* 0x040fe40004721270 */
[C---:B------:R-:W-:Y:S01]  /*04a0*/  LOP3.LUT R8, R5.reuse, 0xe0, RZ, 0xfc, !PT ;  /* 0x000000e005087812 */ /* 0x040fe200078efcff */
[----:B------:R1:W5:Y:S01]  /*04b0*/  @P2 LDG.E.EL R9, desc[UR6][R20.64] ;  /* 0x0000000614092981 */ /* 0x000362000c2e1900 */
[----:B------:R-:W-:Y:S01]  /*04c0*/  LOP3.LUT R5, R5, 0xf0, RZ, 0xfc, !PT ;  /* 0x000000f005057812 */ /* 0x000fe200078efcff */
[----:B-1----:R-:W-:Y:S01]  /*04d0*/  VIADD R17, R29, 0x630 ;  /* 0x000006301d117836 */ /* 0x002fe20000000000 */
[----:B------:R-:W-:-:S02]  /*04e0*/  ISETP.LT.AND P3, PT, R7, 0x20000, !P0 ;  /* 0x000200000700780c */ /* 0x000fc40004761270 */
[----:B------:R-:W-:Y:S01]  /*04f0*/  ISETP.LT.AND P2, PT, R8, 0x20000, !P0 ;  /* 0x000200000800780c */ /* 0x000fe20004741270 */
[----:B------:R-:W-:Y:S01]  /*0500*/  VIADD R15, R29, 0x5a0 ;  /* 0x000005a01d0f7836 */ /* 0x000fe20000000000 */
[----:B------:R-:W-:Y:S01]  /*0510*/  ISETP.LT.AND P0, PT, R5, 0x20000, !P0 ;  /* 0x000200000500780c */ /* 0x000fe20004701270 */
[----:B------:R-:W-:Y:S02]  /*0520*/  IMAD.MOV.U32 R5, RZ, RZ, RZ ;  /* 0x000000ffff057224 */ /* 0x000fe400078e00ff */
[----:B------:R-:W-:-:S04]  /*0530*/  IMAD.WIDE R16, R17, 0x4, R12 ;  /* 0x0000000411107825 */ /* 0x000fc800078e020c */
[----:B------:R-:W-:Y:S01]  /*0540*/  IMAD.MOV.U32 R8, RZ, RZ, RZ ;  /* 0x000000ffff087224 */ /* 0x000fe200078e00ff */
[----:B------:R1:W5:Y:S01]  /*0550*/  @P5 LDG.E.EL R5, desc[UR6][R16.64] ;  /* 0x0000000610055981 */ /* 0x000362000c2e1900 */
[----:B------:R-:W-:-:S04]  /*0560*/  IMAD.WIDE R14, R15, 0x4, R12 ;  /* 0x000000040f0e7825 */ /* 0x000fc800078e020c */
[C---:B0-----:R-:W-:Y:S01]  /*0570*/  VIADD R19, R29.reuse, 0x6c0 ;  /* 0x000006c01d137836 */ /* 0x041fe20000000000 */
[----:B------:R0:W5:Y:S01]  /*0580*/  @P6 LDG.E.EL R8, desc[UR6][R14.64] ;  /* 0x000000060e086981 */ /* 0x000162000c2e1900 */
[C---:B------:R-:W-:Y:S02]  /*0590*/  VIADD R27, R29.reuse, 0x750 ;  /* 0x000007501d1b7836 */ /* 0x040fe40000000000 */
[C---:B------:R-:W-:Y:S02]  /*05a0*/  VIADD R21, R29.reuse, 0x7e0 ;  /* 0x000007e01d157836 */ /* 0x040fe40000000000 */
[----:B-1----:R-:W-:Y:S02]  /*05b0*/  VIADD R17, R29, 0x870 ;  /* 0x000008701d117836 */ /* 0x002fe40000000000 */
[----:B------:R-:W-:-:S04]  /*05c0*/  IMAD.WIDE R18, R19, 0x4, R12 ;  /* 0x0000000413127825 */ /* 0x000fc800078e020c */
[----:B------:R-:W-:-:S04]  /*05d0*/  IMAD.WIDE R26, R27, 0x4, R12 ;  /* 0x000000041b1a7825 */ /* 0x000fc800078e020c */
[----:B------:R-:W-:-:S04]  /*05e0*/  IMAD.WIDE R20, R21, 0x4, R12 ;  /* 0x0000000415147825 */ /* 0x000fc800078e020c */
[----:B0-----:R-:W-:-:S04]  /*05f0*/  IMAD.WIDE R14, R29, 0x4, R12 ;  /* 0x000000041d0e7825 */ /* 0x001fc800078e020c */
[----:B------:R-:W-:-:S04]  /*0600*/  IMAD.WIDE R12, R17, 0x4, R12 ;  /* 0x00000004110c7825 */ /* 0x000fc800078e020c */
[----:B------:R-:W-:Y:S02]  /*0610*/  IMAD.MOV.U32 R7, RZ, RZ, RZ ;  /* 0x000000ffff077224 */ /* 0x000fe400078e00ff */
[----:B------:R-:W-:Y:S02]  /*0620*/  IMAD.MOV.U32 R28, RZ, RZ, RZ ;  /* 0x000000ffff1c7224 */ /* 0x000fe400078e00ff */
[----:B------:R-:W-:Y:S02]  /*0630*/  IMAD.MOV.U32 R16, RZ, RZ, RZ ;  /* 0x000000ffff107224 */ /* 0x000fe400078e00ff */
[----:B------:R-:W-:Y:S01]  /*0640*/  IMAD.MOV.U32 R29, RZ, RZ, RZ ;  /* 0x000000ffff1d7224 */ /* 0x000fe200078e00ff */
[----:B------:R0:W5:Y:S01]  /*0650*/  @P4 LDG.E.EL R7, desc[UR6][R18.64] ;  /* 0x0000000612074981 */ /* 0x000162000c2e1900 */
[----:B------:R-:W-:-:S03]  /*0660*/  IMAD.MOV.U32 R17, RZ, RZ, RZ ;  /* 0x000000ffff117224 */ /* 0x000fc600078e00ff */
[----:B------:R-:W5:Y:S04]  /*0670*/  @P3 LDG.E.EL R28, desc[UR6][R26.64] ;  /* 0x000000061a1c3981 */ /* 0x000f68000c2e1900 */
[----:B------:R-:W5:Y:S04]  /*0680*/  @P2 LDG.E.EL R16, desc[UR6][R20.64] ;  /* 0x0000000614102981 */ /* 0x000f68000c2e1900 */
[----:B------:R-:W5:Y:S04]  /*0690*/  @P1 LDG.E.EL R29, desc[UR6][R14.64] ;  /* 0x000000060e1d1981 */ /* 0x000f68000c2e1900 */
[----:B------:R1:W5:Y:S01]  /*06a0*/  @P0 LDG.E.EL R17, desc[UR6][R12.64] ;  /* 0x000000060c110981 */ /* 0x000362000c2e1900 */
[----:B0-----:R-:W0:Y:S01]  /*06b0*/  S2R R18, SR_TID.X ;  /* 0x0000000000127919 */ /* 0x001e220000002100 */
[----:B------:R-:W0:Y:S01]  /*06c0*/  S2UR UR5, SR_CgaCtaId ;  /* 0x00000000000579c3 */ /* 0x000e220000008800 */
[----:B------:R-:W-:Y:S01]  /*06d0*/  UMOV UR4, 0x400 ;  /* 0x0000040000047882 */ /* 0x000fe20000000000 */
[----:B-1----:R-:W-:Y:S01]  /*06e0*/  IMAD.SHL.U32 R12, R3, 0x4, RZ ;  /* 0x00000004030c7824 */ /* 0x002fe200078e00ff */
[----:B0-----:R-:W-:Y:S01]  /*06f0*/  UPRMT UR4, UR5, 0x654, UR4 ;  /* 0x0000065405047896 */ /* 0x001fe20008000004 */
[----:B------:R-:W-:Y:S01]  /*0700*/  IMAD.SHL.U32 R19, R18, 0x100, RZ ;  /* 0x0000010012137824 */ /* 0x000fe200078e00ff */
[----:B------:R-:W-:-:S04]  /*0710*/  SHF.R.U32.HI R26, RZ, 0x4, R18 ;  /* 0x00000004ff1a7819 */ /* 0x000fc80000011612 */
[----:B------:R-:W-:Y:S02]  /*0720*/  SGXT.U32 R20, R26, 0x4 ;  /* 0x000000041a14781a */ /* 0x000fe40000000000 */
[----:B------:R-:W-:-:S04]  /*0730*/  LOP3.LUT R19, R19, 0xf00, RZ, 0xc0, !PT ;  /* 0x00000f0013137812 */ /* 0x000fc800078ec0ff */
[C---:B------:R-:W-:Y:S02]  /*0740*/  LOP3.LUT R20, R19.reuse, R20, RZ, 0xfc, !PT ;  /* 0x0000001413147212 */ /* 0x040fe400078efcff */
[----:B------:R-:W-:-:S05]  /*0750*/  LEA.HI R19, R19, UR4, RZ, 0x1c ;  /* 0x0000000413137c11 */ /* 0x000fca000f8fe0ff */
[----:B------:R-:W-:Y:S01]  /*0760*/  IMAD R20, R20, 0x4, R19 ;  /* 0x0000000414147824 */ /* 0x000fe200078e0213 */
[----:B------:R-:W-:Y:S02]  /*0770*/  LOP3.LUT R13, R12, 0xfc, RZ, 0xc0, !PT ;  /* 0x000000fc0c0d7812 */ /* 0x000fe400078ec0ff */
[----:B------:R-:W-:-:S04]  /*0780*/  SHF.R.U32.HI R12, RZ, 0x2, R18 ;  /* 0x00000002ff0c7819 */ /* 0x000fc80000011612 */
[----:B------:R-:W-:Y:S02]  /*0790*/  LOP3.LUT R12, R12, 0x30, RZ, 0xc0, !PT ;  /* 0x000000300c0c7812 */ /* 0x000fe400078ec0ff */
[----:B------:R-:W-:Y:S02]  /*07a0*/  PRMT R4, R13, 0x6540, R4 ;  /* 0x000065400d047816 */ /* 0x000fe40000000004 */
[----:B------:R-:W-:-:S04]  /*07b0*/  SHF.R.U32.HI R3, RZ, 0x6, R3 ;  /* 0x00000006ff037819 */ /* 0x000fc80000011603 */
[----:B------:R-:W-:Y:S02]  /*07c0*/  SGXT.U32 R3, R3, 0x2 ;  /* 0x000000020303781a */ /* 0x000fe40000000000 */
[----:B------:R-:W-:-:S04]  /*07d0*/  ISETP.GE.AND P0, PT, R4, 0x20000, PT ;  /* 0x000200000400780c */ /* 0x000fc80003f06270 */
[----:B------:R-:W-:Y:S01]  /*07e0*/  ISETP.LT.AND P3, PT, R2, RZ, !P0 ;  /* 0x000000ff0200720c */ /* 0x000fe20004761270 */
[----:B--2---:R0:W-:Y:S04]  /*07f0*/  STS [R20+0x40], R0 ;  /* 0x0000400014007388 */ /* 0x0041e80000000800 */
[----:B----4-:R-:W-:Y:S04]  /*0800*/  STS [R20+0x80], R6 ;  /* 0x0000800614007388 */ /* 0x010fe80000000800 */
[----:B------:R-:W-:Y:S04]  /*0810*/  STS [R20+0xc0], R25 ;  /* 0x0000c01914007388 */ /* 0x000fe80000000800 */
[----:B------:R-:W-:Y:S04]  /*0820*/  STS [R20+0x100], R24 ;  /* 0x0001001814007388 */ /* 0x000fe80000000800 */
[----:B---3--:R-:W-:Y:S04]  /*0830*/  STS [R20+0x140], R23 ;  /* 0x0001401714007388 */ /* 0x008fe80000000800 */
[----:B-----5:R1:W-:Y:S04]  /*0840*/  STS [R20+0x180], R22 ;  /* 0x0001801614007388 */ /* 0x0203e80000000800 */
[----:B------:R2:W-:Y:S04]  /*0850*/  STS [R20+0x1c0], R11 ;  /* 0x0001c00b14007388 */ /* 0x0005e80000000800 */
[----:B------:R-:W-:Y:S04]  /*0860*/  STS [R20+0x200], R10 ;  /* 0x0002000a14007388 */ /* 0x000fe80000000800 */
[----:B------:R-:W-:Y:S01]  /*0870*/  STS [R20+0x240], R9 ;  /* 0x0002400914007388 */ /* 0x000fe20000000800 */
[----:B0-----:R-:W-:Y:S01]  /*0880*/  IMAD.SHL.U32 R0, R18, 0x4, RZ ;  /* 0x0000000412007824 */ /* 0x001fe200078e00ff */
[----:B-1----:R-:W0:Y:S02]  /*0890*/  LDC.64 R22, c[0x0][0x218] ;  /* 0x00008600ff167b82 */ /* 0x002e240000000a00 */
[----:B------:R1:W-:Y:S04]  /*08a0*/  STS [R20+0x2c0], R5 ;  /* 0x0002c00514007388 */ /* 0x0003e80000000800 */
[----:B------:R-:W-:Y:S01]  /*08b0*/  STS [R20+0x280], R8 ;  /* 0x0002800814007388 */ /* 0x000fe20000000800 */
[----:B------:R-:W-:Y:S01]  /*08c0*/  LOP3.LUT R0, R0, 0x3fc, RZ, 0xc0, !PT ;  /* 0x000003fc00007812 */ /* 0x000fe200078ec0ff */
[----:B--2---:R-:W-:-:S03]  /*08d0*/  VIADD R11, R12, UR4 ;  /* 0x000000040c0b7c36 */ /* 0x004fc60008000000 */
[C---:B-1----:R-:W-:Y:S01]  /*08e0*/  LOP3.LUT R5, R0.reuse, 0x400, RZ, 0xfc, !PT ;  /* 0x0000040000057812 */ /* 0x042fe200078efcff */
[----:B------:R-:W-:-:S03]  /*08f0*/  IMAD R11, R0, 0x4, R11 ;  /* 0x00000004000b7824 */ /* 0x000fc600078e020b */
[----:B------:R-:W-:Y:S01]  /*0900*/  SHF.R.U32.HI R6, RZ, 0x4, R5 ;  /* 0x00000004ff067819 */ /* 0x000fe20000011605 */
[----:B------:R1:W-:Y:S04]  /*0910*/  STS [R20+0x300], R7 ;  /* 0x0003000714007388 */ /* 0x0003e80000000800 */
[----:B------:R-:W-:Y:S04]  /*0920*/  STS [R20+0x340], R28 ;  /* 0x0003401c14007388 */ /* 0x000fe80000000800 */
[----:B------:R-:W-:Y:S04]  /*0930*/  STS [R20+0x380], R16 ;  /* 0x0003801014007388 */ /* 0x000fe80000000800 */
[----:B------:R-:W-:Y:S04]  /*0940*/  STS [R20], R29 ;  /* 0x0000001d14007388 */ /* 0x000fe80000000800 */
[----:B------:R0:W-:Y:S01]  /*0950*/  STS [R20+0x3c0], R17 ;  /* 0x0003c01114007388 */ /* 0x0001e20000000800 */
[----:B------:R-:W-:Y:S01]  /*0960*/  BAR.SYNC.DEFER_BLOCKING 0x0 ;  /* 0x0000000000007b1d */ /* 0x000fe20000010000 */
[----:B-1----:R-:W-:-:S02]  /*0970*/  LOP3.LUT R7, R0, 0x800, RZ, 0xfc, !PT ;  /* 0x0000080000077812 */ /* 0x002fc400078efcff */
[----:B------:R-:W-:Y:S02]  /*0980*/  LOP3.LUT R8, R0, 0xc00, RZ, 0xfc, !PT ;  /* 0x00000c0000087812 */ /* 0x000fe400078efcff */
[----:B------:R-:W-:Y:S02]  /*0990*/  LOP3.LUT R6, R6, 0x70, RZ, 0xc0, !PT ;  /* 0x0000007006067812 */ /* 0x000fe400078ec0ff */
[----:B------:R-:W-:Y:S02]  /*09a0*/  SHF.R.S32.HI R5, RZ, 0x1f, R4 ;  /* 0x0000001fff057819 */ /* 0x000fe40000011404 */
[----:B------:R-:W-:Y:S02]  /*09b0*/  SHF.R.U32.HI R7, RZ, 0x4, R7 ;  /* 0x00000004ff077819 */ /* 0x000fe40000011607 */
[----:B------:R-:W-:Y:S01]  /*09c0*/  SHF.R.U32.HI R8, RZ, 0x4, R8 ;  /* 0x00000004ff087819 */ /* 0x000fe20000011608 */
[----:B------:R-:W-:Y:S01]  /*09d0*/  VIADD R9, R6, UR4 ;  /* 0x0000000406097c36 */ /* 0x000fe20008000000 */
[----:B------:R-:W-:-:S02]  /*09e0*/  LEA.HI R5, R5, R4, RZ, 0x8 ;  /* 0x0000000405057211 */ /* 0x000fc400078f40ff */
[----:B------:R-:W-:Y:S01]  /*09f0*/  LOP3.LUT R6, R7, 0xb0, RZ, 0xc0, !PT ;  /* 0x000000b007067812 */ /* 0x000fe200078ec0ff */
[----:B------:R-:W1:Y:S01]  /*0a00*/  LDS.128 R16, [R11] ;  /* 0x000000000b107984 */ /* 0x000e620000000c00 */
[----:B------:R-:W-:Y:S01]  /*0a10*/  LOP3.LUT R8, R8, 0xf0, RZ, 0xc0, !PT ;  /* 0x000000f008087812 */ /* 0x000fe200078ec0ff */
[----:B------:R-:W-:Y:S01]  /*0a20*/  IMAD R12, R0, 0x4, R9 ;  /* 0x00000004000c7824 */ /* 0x000fe200078e0209 */
[----:B------:R-:W-:Y:S02]  /*0a30*/  LOP3.LUT R7, R5, 0xffffff00, RZ, 0xc0, !PT ;  /* 0xffffff0005077812 */ /* 0x000fe400078ec0ff */
[----:B------:R-:W-:Y:S01]  /*0a40*/  SHF.R.S32.HI R24, RZ, 0x8, R5 ;  /* 0x00000008ff187819 */ /* 0x000fe20000011405 */
[----:B------:R-:W-:Y:S02]  /*0a50*/  VIADD R5, R6, UR4 ;  /* 0x0000000406057c36 */ /* 0x000fe40008000000 */
[----:B------:R-:W-:Y:S01]  /*0a60*/  VIADD R9, R8, UR4 ;  /* 0x0000000408097c36 */ /* 0x000fe20008000000 */
[----:B------:R-:W2:Y:S01]  /*0a70*/  LDS.128 R12, [R12+0x1000] ;  /* 0x001000000c0c7984 */ /* 0x000ea20000000c00 */
[----:B------:R-:W-:-:S02]  /*0a80*/  IMAD R8, R0, 0x4, R5 ;  /* 0x0000000400087824 */ /* 0x000fc400078e0205 */
[----:B------:R-:W-:Y:S02]  /*0a90*/  IMAD.IADD R7, R4, 0x1, -R7 ;  /* 0x0000000104077824 */ /* 0x000fe400078e0a07 */
[----:B------:R-:W-:Y:S01]  /*0aa0*/  IMAD R5, R0, 0x4, R9 ;  /* 0x0000000400057824 */ /* 0x000fe200078e0209 */
[----:B------:R-:W-:Y:S01]  /*0ab0*/  LOP3.LUT R25, R2, R3, RZ, 0xfc, !PT ;  /* 0x0000000302197212 */ /* 0x000fe200078efcff */
[----:B------:R-:W-:Y:S01]  /*0ac0*/  IMAD R24, R24, 0x900, R7 ;  /* 0x0000090018187824 */ /* 0x000fe200078e0207 */
[----:B------:R-:W3:Y:S04]  /*0ad0*/  LDS.128 R8, [R8+0x2000] ;  /* 0x0020000008087984 */ /* 0x000ee80000000c00 */
[----:B------:R-:W4:Y:S01]  /*0ae0*/  LDS.128 R4, [R5+0x3000] ;  /* 0x0030000005047984 */ /* 0x000f220000000c00 */
[C---:B------:R-:W-:Y:S01]  /*0af0*/  ISETP.LT.AND P1, PT, R25.reuse, 0x9, !P0 ;  /* 0x000000091900780c */ /* 0x040fe20004721270 */
[----:B------:R-:W-:-:S04]  /*0b00*/  IMAD R3, R25, 0x100, R24 ;  /* 0x0000010019037824 */ /* 0x000fc800078e0218 */
[----:B0-----:R-:W-:Y:S01]  /*0b10*/  IMAD.WIDE R20, R3, 0x4, R22 ;  /* 0x0000000403147825 */ /* 0x001fe200078e0216 */
[C---:B------:R-:W-:Y:S02]  /*0b20*/  LOP3.LUT R27, R25.reuse, 0x4, RZ, 0xfc, !PT ;  /* 0x00000004191b7812 */ /* 0x040fe400078efcff */
[----:B------:R-:W-:-:S05]  /*0b30*/  LOP3.LUT R25, R25, 0x8, RZ, 0xfc, !PT ;  /* 0x0000000819197812 */ /* 0x000fca00078efcff */
[----:B-1----:R0:W-:Y:S01]  /*0b40*/  @P1 STG.E.128 desc[UR6][R20.64], R16 ;  /* 0x0000001014001986 */ /* 0x0021e2000c101d06 */
[----:B------:R-:W-:Y:S02]  /*0b50*/  ISETP.LT.AND P2, PT, R27, 0x9, !P0 ;  /* 0x000000091b00780c */ /* 0x000fe40004741270 */
[----:B------:R-:W-:Y:S01]  /*0b60*/  ISETP.LT.AND P0, PT, R25, 0x9, !P0 ;  /* 0x000000091900780c */ /* 0x000fe20004701270 */
[--C-:B------:R-:W-:Y:S01]  /*0b70*/  IMAD R0, R27, 0x100, R24.reuse ;  /* 0x000001001b007824 */ /* 0x100fe200078e0218 */
[----:B0-----:R-:W0:Y:S01]  /*0b80*/  LDC.64 R20, c[0x0][0x220] ;  /* 0x00008800ff147b82 */ /* 0x001e220000000a00 */
[----:B------:R-:W-:Y:S02]  /*0b90*/  IMAD R2, R25, 0x100, R24 ;  /* 0x0000010019027824 */ /* 0x000fe400078e0218 */
[----:B------:R-:W-:Y:S02]  /*0ba0*/  VIADD R27, R3, 0xc00 ;  /* 0x00000c00031b7836 */ /* 0x000fe40000000000 */
[----:B------:R-:W-:-:S04]  /*0bb0*/  IMAD.WIDE R28, R0, 0x4, R22 ;  /* 0x00000004001c7825 */ /* 0x000fc800078e0216 */
[--C-:B------:R-:W-:Y:S01]  /*0bc0*/  IMAD.WIDE R24, R2, 0x4, R22.reuse ;  /* 0x0000000402187825 */ /* 0x100fe200078e0216 */
[----:B--2---:R-:W-:Y:S03]  /*0bd0*/  @P2 STG.E.128 desc[UR6][R28.64], R12 ;  /* 0x0000000c1c002986 */ /* 0x004fe6000c101d06 */
[----:B------:R-:W-:Y:S01]  /*0be0*/  IMAD.WIDE R22, R27, 0x4, R22 ;  /* 0x000000041b167825 */ /* 0x000fe200078e0216 */
[----:B---3--:R0:W-:Y:S04]  /*0bf0*/  @P0 STG.E.128 desc[UR6][R24.64], R8 ;  /* 0x0000000818000986 */ /* 0x0081e8000c101d06 */
[----:B----4-:R1:W-:Y:S01]  /*0c00*/  @P3 STG.E.128 desc[UR6][R22.64], R4 ;  /* 0x0000000416003986 */ /* 0x0103e2000c101d06 */
[----:B0-----:R-:W-:-:S04]  /*0c10*/  IMAD.WIDE R24, R0, 0x4, R20 ;  /* 0x0000000400187825 */ /* 0x001fc800078e0214 */
[----:B-1----:R-:W-:-:S04]  /*0c20*/  IMAD.WIDE R22, R3, 0x4, R20 ;  /* 0x0000000403167825 */ /* 0x002fc800078e0214 */
[--C-:B------:R-:W-:Y:S01]  /*0c30*/  IMAD.WIDE R2, R2, 0x4, R20.reuse ;  /* 0x0000000402027825 */ /* 0x100fe200078e0214 */
[----:B------:R0:W-:Y:S04]  /*0c40*/  @P1 STG.E.128 desc[UR6][R22.64], R16 ;  /* 0x0000001016001986 */ /* 0x0001e8000c101d06 */
[----:B------:R0:W-:Y:S01]  /*0c50*/  @P2 STG.E.128 desc[UR6][R24.64], R12 ;  /* 0x0000000c18002986 */ /* 0x0001e2000c101d06 */
[----:B------:R-:W-:-:S03]  /*0c60*/  IMAD.WIDE R20, R27, 0x4, R20 ;  /* 0x000000041b147825 */ /* 0x000fc600078e0214 */
[----:B------:R0:W-:Y:S02]  /*0c70*/  @P0 STG.E.128 desc[UR6][R2.64], R8 ;  /* 0x0000000802000986 */ /* 0x0001e4000c101d06 */
[----:B0-----:R-:W-:Y:S05]  /*0c80*/  @!P3 EXIT ;  /* 0x000000000000b94d */ /* 0x001fea0003800000 */
[----:B------:R-:W-:Y:S01]  /*0c90*/  STG.E.128 desc[UR6][R20.64], R4 ;  /* 0x0000000414007986 */ /* 0x000fe2000c101d06 */
[----:B------:R-:W-:Y:S05]  /*0ca0*/  EXIT ;  /* 0x000000000000794d */ /* 0x000fea0003800000 */
.L_x_0:
[----:B------:R-:W-:-:S00]  /*0cb0*/  BRA `(.L_x_0) ;  /* 0xfffffffc00fc7947 */ /* 0x000fc0000383ffff */
[----:B------:R-:W-:-:S00]  /*0cc0*/  NOP ;  /* 0x0000000000007918 */ /* 0x000fc00000000000 */
        /* <DEDUP_REMOVED lines=11> */
.L_x_1:


//--------------------- .nv.shared.triton_poi_fused_convolution_max_pool2d_with_indices_relu_18 --------------------------
	.section	.nv.shared.triton_poi_fused_convolution_max_pool2d_with_indices_relu_18,"aw",@nobits
	.sectionflags	@""
	.align	16
	.zero		1024


//--------------------- .nv.constant0.triton_poi_fused_convolution_max_pool2d_with_indices_relu_18 --------------------------
	.section	.nv.constant0.triton_poi_fused_convolution_max_pool2d_with_indices_relu_18,"a",@progbits
	.sectionflags	@""
	.align	4
.nv.constant0.triton_poi_fused_convolution_max_pool2d_with_indices_relu_18:
	.zero		560
